	.headerflags	@"EF_CUDA_TEXMODE_UNIFIED EF_CUDA_64BIT_ADDRESS EF_CUDA_ACCELERATORS EF_CUDA_SM90 EF_CUDA_VIRTUAL_SM(EF_CUDA_SM90)"
	.elftype	@"ET_EXEC"


//--------------------- .nv.info                  --------------------------
	.section	.nv.info,"",@"SHT_CUDA_INFO"
	.align	4


	//----- nvinfo : EIATTR_REGCOUNT
	.align		4
        /*0000*/ 	.byte	0x04, 0x2f
        /*0002*/ 	.short	(.L_1 - .L_0)
	.align		4
.L_0:
        /*0004*/ 	.word	index@(triton_poi_fused__to_copy_add_arange_clamp_mul_sub_33)
        /*0008*/ 	.word	0x0000000c


	//----- nvinfo : EIATTR_MIN_STACK_SIZE
	.align		4
.L_1:
        /*000c*/ 	.byte	0x04, 0x12
        /*000e*/ 	.short	(.L_3 - .L_2)
	.align		4
.L_2:
        /*0010*/ 	.word	index@(triton_poi_fused__to_copy_add_arange_clamp_mul_sub_33)
        /*0014*/ 	.word	0x00000000


	//----- nvinfo : EIATTR_FRAME_SIZE
	.align		4
.L_3:
        /*0018*/ 	.byte	0x04, 0x11
        /*001a*/ 	.short	(.L_5 - .L_4)
	.align		4
.L_4:
        /*001c*/ 	.word	index@(triton_poi_fused__to_copy_add_arange_clamp_mul_sub_33)
        /*0020*/ 	.word	0x00000000


	//----- nvinfo : EIATTR_MIN_STACK_SIZE
	.align		4
.L_5:
        /*0024*/ 	.byte	0x04, 0x12
        /*0026*/ 	.short	(.L_7 - .L_6)
	.align		4
.L_6:
        /*0028*/ 	.word	index@(triton_poi_fused__to_copy_add_arange_clamp_mul_sub_33)
        /*002c*/ 	.word	0x00000000
.L_7:


//--------------------- .nv.info.triton_poi_fused__to_copy_add_arange_clamp_mul_sub_33 --------------------------
	.section	.nv.info.triton_poi_fused__to_copy_add_arange_clamp_mul_sub_33,"",@"SHT_CUDA_INFO"
	.sectionflags	@""
	.align	4


	//----- nvinfo : EIATTR_CUDA_API_VERSION
	.align		4
        /*0000*/ 	.byte	0x04, 0x37
        /*0002*/ 	.short	(.L_9 - .L_8)
.L_8:
        /*0004*/ 	.word	0x0000007c


	//----- nvinfo : EIATTR_KPARAM_INFO
	.align		4
.L_9:
        /*0008*/ 	.byte	0x04, 0x17
        /*000a*/ 	.short	(.L_11 - .L_10)
.L_10:
        /*000c*/ 	.word	0x00000000
        /*0010*/ 	.short	0x0001
        /*0012*/ 	.short	0x0008
        /*0014*/ 	.byte	0x00, 0xf0, 0x11, 0x00


	//----- nvinfo : EIATTR_KPARAM_INFO
	.align		4
.L_11:
        /*0018*/ 	.byte	0x04, 0x17
        /*001a*/ 	.short	(.L_13 - .L_12)
.L_12:
        /*001c*/ 	.word	0x00000000
        /*0020*/ 	.short	0x0000
        /*0022*/ 	.short	0x0000
        /*0024*/ 	.byte	0x00, 0xf4, 0x21, 0x00


	//----- nvinfo : EIATTR_SPARSE_MMA_MASK
	.align		4
.L_13:
        /*0028*/ 	.byte	0x03, 0x50
        /*002a*/ 	.short	0x0000


	//----- nvinfo : EIATTR_MAXREG_COUNT
	.align		4
        /*002c*/ 	.byte	0x03, 0x1b
        /*002e*/ 	.short	0x00ff


	//----- nvinfo : EIATTR_EXIT_INSTR_OFFSETS
	.align		4
        /*0030*/ 	.byte	0x04, 0x1c
        /*0032*/ 	.short	(.L_15 - .L_14)


	//   ....[0]....
.L_14:
        /*0034*/ 	.word	0x00000190


	//   ....[1]....
        /*0038*/ 	.word	0x000001c0


	//----- nvinfo : EIATTR_REQNTID
	.align		4
.L_15:
        /*003c*/ 	.byte	0x04, 0x10
        /*003e*/ 	.short	(.L_17 - .L_16)
.L_16:
        /*0040*/ 	.word	0x00000020
        /*0044*/ 	.word	0x00000001
        /*0048*/ 	.word	0x00000001


	//----- nvinfo : EIATTR_CBANK_PARAM_SIZE
	.align		4
.L_17:
        /*004c*/ 	.byte	0x03, 0x19
        /*004e*/ 	.short	0x000c


	//----- nvinfo : EIATTR_PARAM_CBANK
	.align		4
        /*0050*/ 	.byte	0x04, 0x0a
        /*0052*/ 	.short	(.L_19 - .L_18)
	.align		4
.L_18:
        /*0054*/ 	.word	index@(.nv.constant0.triton_poi_fused__to_copy_add_arange_clamp_mul_sub_33)
        /*0058*/ 	.short	0x0210
        /*005a*/ 	.short	0x000c


	//----- nvinfo : EIATTR_SW_WAR
	.align		4
.L_19:
        /*005c*/ 	.byte	0x04, 0x36
        /*005e*/ 	.short	(.L_21 - .L_20)
.L_20:
        /*0060*/ 	.word	0x00000008
.L_21:


//--------------------- .nv.callgraph             --------------------------
	.section	.nv.callgraph,"",@"SHT_CUDA_CALLGRAPH"
	.align	4
	.sectionentsize	8
	.align		4
        /*0000*/ 	.word	0x00000000
	.align		4
        /*0004*/ 	.word	0xffffffff
	.align		4
        /*0008*/ 	.word	0x00000000
	.align		4
        /*000c*/ 	.word	0xfffffffe
	.align		4
        /*0010*/ 	.word	0x00000000
	.align		4
        /*0014*/ 	.word	0xfffffffd
	.align		4
        /*0018*/ 	.word	0x00000000
	.align		4
        /*001c*/ 	.word	0xfffffffc


//--------------------- .text.triton_poi_fused__to_copy_add_arange_clamp_mul_sub_33 --------------------------
	.section	.text.triton_poi_fused__to_copy_add_arange_clamp_mul_sub_33,"ax",@progbits
	.align	128
        .global         triton_poi_fused__to_copy_add_arange_clamp_mul_sub_33
        .type           triton_poi_fused__to_copy_add_arange_clamp_mul_sub_33,@function
        .size           triton_poi_fused__to_copy_add_arange_clamp_mul_sub_33,(.L_x_1 - triton_poi_fused__to_copy_add_arange_clamp_mul_sub_33)
        .other          triton_poi_fused__to_copy_add_arange_clamp_mul_sub_33,@"STO_CUDA_ENTRY STV_DEFAULT"
triton_poi_fused__to_copy_add_arange_clamp_mul_sub_33:
.text.triton_poi_fused__to_copy_add_arange_clamp_mul_sub_33:
[----:B------:R-:W0:Y:S02]  /*0000*/  LDC R1, c[0x0][0x28] ;  /* 0x00000a00ff017b82 */ /* 0x000e240000000800 */
[----:B------:R-:W1:Y:S01]  /*0010*/  S2R R0, SR_TID.X ;  /* 0x0000000000007919 */ /* 0x000e620000002100 */
[----:B------:R-:W-:Y:S01]  /*0020*/  HFMA2.MMA R3, -RZ, RZ, 1.5, 0 ;  /* 0x3e000000ff037435 */ /* 0x000fe200000001ff */
[----:B------:R-:W2:Y:S01]  /*0030*/  S2R R5, SR_CTAID.X ;  /* 0x0000000000057919 */ /* 0x000ea20000002500 */
[----:B-1----:R-:W-:-:S05]  /*0040*/  IMAD.SHL.U32 R0, R0, 0x2, RZ ;  /* 0x0000000200007824 */ /* 0x002fca00078e00ff */
[----:B------:R-:W-:-:S05]  /*0050*/  LOP3.LUT R0, R0, 0x3e, RZ, 0xc0, !PT ;  /* 0x0000003e00007812 */ /* 0x000fca00078ec0ff */
[----:B--2---:R-:W-:-:S05]  /*0060*/  IMAD R5, R5, 0x40, R0 ;  /* 0x0000004005057824 */ /* 0x004fca00078e0200 */
[----:B------:R-:W-:Y:S02]  /*0070*/  IADD3 R0, R5, 0x1, RZ ;  /* 0x0000000105007810 */ /* 0x000fe40007ffe0ff */
[----:B------:R-:W-:Y:S02]  /*0080*/  I2FP.F32.S32 R2, R5 ;  /* 0x0000000500027245 */ /* 0x000fe40000201400 */
[----:B------:R-:W-:Y:S02]  /*0090*/  I2FP.F32.S32 R0, R0 ;  /* 0x0000000000007245 */ /* 0x000fe40000201400 */
[----:B------:R-:W-:Y:S01]  /*00a0*/  ISETP.GE.AND P0, PT, R5, 0x40, PT ;  /* 0x000000400500780c */ /* 0x000fe20003f06270 */
[----:B------:R-:W-:Y:S02]  /*00b0*/  FADD R2, R2, 0.5 ;  /* 0x3f00000002027421 */ /* 0x000fe40000000000 */
[----:B------:R-:W-:Y:S02]  /*00c0*/  FADD R0, R0, 0.5 ;  /* 0x3f00000000007421 */ /* 0x000fe40000000000 */
[----:B------:R-:W-:-:S02]  /*00d0*/  FFMA R2, R2, R3, -0.5 ;  /* 0xbf00000002027423 */ /* 0x000fc40000000003 */
[----:B------:R-:W-:-:S03]  /*00e0*/  FFMA R0, R0, R3, -0.5 ;  /* 0xbf00000000007423 */ /* 0x000fc60000000003 */
[----:B------:R-:W-:Y:S02]  /*00f0*/  FMNMX R4, RZ, R2, !PT ;  /* 0x00000002ff047209 */ /* 0x000fe40007800000 */
[----:B------:R-:W1:Y:S01]  /*0100*/  LDC.64 R2, c[0x0][0x210] ;  /* 0x00008400ff027b82 */ /* 0x000e620000000a00 */
[----:B------:R-:W-:Y:S01]  /*0110*/  FMNMX R0, RZ, R0, !PT ;  /* 0x00000000ff007209 */ /* 0x000fe20007800000 */
[----:B------:R-:W2:Y:S08]  /*0120*/  F2I.TRUNC.NTZ R6, R4 ;  /* 0x0000000400067305 */ /* 0x000eb0000020f100 */
[----:B------:R-:W3:Y:S01]  /*0130*/  F2I.TRUNC.NTZ R7, R0 ;  /* 0x0000000000077305 */ /* 0x000ee2000020f100 */
[----:B--2---:R-:W-:-:S05]  /*0140*/  I2FP.F32.S32 R9, R6 ;  /* 0x0000000600097245 */ /* 0x004fca0000201400 */
[----:B------:R-:W-:Y:S01]  /*0150*/  FADD.SAT R6, R4, -R9 ;  /* 0x8000000904067221 */ /* 0x000fe20000002000 */
[----:B-1----:R-:W-:Y:S01]  /*0160*/  IMAD.WIDE R2, R5, 0x4, R2 ;  /* 0x0000000405027825 */ /* 0x002fe200078e0202 */
[----:B---3--:R-:W-:-:S05]  /*0170*/  I2FP.F32.S32 R7, R7 ;  /* 0x0000000700077245 */ /* 0x008fca0000201400 */
[----:B------:R-:W-:Y:S01]  /*0180*/  FADD.SAT R7, R0, -R7 ;  /* 0x8000000700077221 */ /* 0x000fe20000002000 */
[----:B------:R-:W-:Y:S06]  /*0190*/  @P0 EXIT ;  /* 0x000000000000094d */ /* 0x000fec0003800000 */
[----:B------:R-:W-:Y:S02]  /*01a0*/  ULDC.64 UR4, c[0x0][0x208] ;  /* 0x0000820000047ab9 */ /* 0x000fe40000000a00 */
[----:B------:R-:W-:Y:S01]  /*01b0*/  STG.E.64 desc[UR4][R2.64], R6 ;  /* 0x0000000602007986 */ /* 0x000fe2000c101b04 */
[----:B------:R-:W-:Y:S05]  /*01c0*/  EXIT ;  /* 0x000000000000794d */ /* 0x000fea0003800000 */
.L_x_0:
[----:B------:R-:W-:-:S00]  /*01d0*/  BRA `(.L_x_0) ;  /* 0xfffffffc00fc7947 */ /* 0x000fc0000383ffff */
[----:B------:R-:W-:-:S00]  /*01e0*/  NOP ;  /* 0x0000000000007918 */ /* 0x000fc00000000000 */
        /* <DEDUP_REMOVED lines=9> */
.L_x_1:


//--------------------- .nv.constant0.triton_poi_fused__to_copy_add_arange_clamp_mul_sub_33 --------------------------
	.section	.nv.constant0.triton_poi_fused__to_copy_add_arange_clamp_mul_sub_33,"a",@progbits
	.sectionflags	@""
	.align	4
.nv.constant0.triton_poi_fused__to_copy_add_arange_clamp_mul_sub_33:
	.zero		540
